	.headerflags	@"EF_CUDA_TEXMODE_UNIFIED EF_CUDA_64BIT_ADDRESS EF_CUDA_ACCELERATORS EF_CUDA_SM90 EF_CUDA_VIRTUAL_SM(EF_CUDA_SM90)"
	.elftype	@"ET_EXEC"


//--------------------- .nv.info                  --------------------------
	.section	.nv.info,"",@"SHT_CUDA_INFO"
	.align	4


	//----- nvinfo : EIATTR_REGCOUNT
	.align		4
        /*0000*/ 	.byte	0x04, 0x2f
        /*0002*/ 	.short	(.L_1 - .L_0)
	.align		4
.L_0:
        /*0004*/ 	.word	index@(triton_poi_fused_clone_7)
        /*0008*/ 	.word	0x0000000f


	//----- nvinfo : EIATTR_MIN_STACK_SIZE
	.align		4
.L_1:
        /*000c*/ 	.byte	0x04, 0x12
        /*000e*/ 	.short	(.L_3 - .L_2)
	.align		4
.L_2:
        /*0010*/ 	.word	index@(triton_poi_fused_clone_7)
        /*0014*/ 	.word	0x00000000


	//----- nvinfo : EIATTR_FRAME_SIZE
	.align		4
.L_3:
        /*0018*/ 	.byte	0x04, 0x11
        /*001a*/ 	.short	(.L_5 - .L_4)
	.align		4
.L_4:
        /*001c*/ 	.word	index@(triton_poi_fused_clone_7)
        /*0020*/ 	.word	0x00000000


	//----- nvinfo : EIATTR_MIN_STACK_SIZE
	.align		4
.L_5:
        /*0024*/ 	.byte	0x04, 0x12
        /*0026*/ 	.short	(.L_7 - .L_6)
	.align		4
.L_6:
        /*0028*/ 	.word	index@(triton_poi_fused_clone_7)
        /*002c*/ 	.word	0x00000000
.L_7:


//--------------------- .nv.info.triton_poi_fused_clone_7 --------------------------
	.section	.nv.info.triton_poi_fused_clone_7,"",@"SHT_CUDA_INFO"
	.sectionflags	@""
	.align	4


	//----- nvinfo : EIATTR_CUDA_API_VERSION
	.align		4
        /*0000*/ 	.byte	0x04, 0x37
        /*0002*/ 	.short	(.L_9 - .L_8)
.L_8:
        /*0004*/ 	.word	0x0000007c


	//----- nvinfo : EIATTR_KPARAM_INFO
	.align		4
.L_9:
        /*0008*/ 	.byte	0x04, 0x17
        /*000a*/ 	.short	(.L_11 - .L_10)
.L_10:
        /*000c*/ 	.word	0x00000000
        /*0010*/ 	.short	0x0003
        /*0012*/ 	.short	0x0014
        /*0014*/ 	.byte	0x00, 0xf0, 0x11, 0x00


	//----- nvinfo : EIATTR_KPARAM_INFO
	.align		4
.L_11:
        /*0018*/ 	.byte	0x04, 0x17
        /*001a*/ 	.short	(.L_13 - .L_12)
.L_12:
        /*001c*/ 	.word	0x00000000
        /*0020*/ 	.short	0x0002
        /*0022*/ 	.short	0x0010
        /*0024*/ 	.byte	0x00, 0xf0, 0x11, 0x00


	//----- nvinfo : EIATTR_KPARAM_INFO
	.align		4
.L_13:
        /*0028*/ 	.byte	0x04, 0x17
        /*002a*/ 	.short	(.L_15 - .L_14)
.L_14:
        /*002c*/ 	.word	0x00000000
        /*0030*/ 	.short	0x0001
        /*0032*/ 	.short	0x0008
        /*0034*/ 	.byte	0x00, 0xf4, 0x21, 0x00


	//----- nvinfo : EIATTR_KPARAM_INFO
	.align		4
.L_15:
        /*0038*/ 	.byte	0x04, 0x17
        /*003a*/ 	.short	(.L_17 - .L_16)
.L_16:
        /*003c*/ 	.word	0x00000000
        /*0040*/ 	.short	0x0000
        /*0042*/ 	.short	0x0000
        /*0044*/ 	.byte	0x00, 0xf4, 0x21, 0x00


	//----- nvinfo : EIATTR_SPARSE_MMA_MASK
	.align		4
.L_17:
        /*0048*/ 	.byte	0x03, 0x50
        /*004a*/ 	.short	0x0000


	//----- nvinfo : EIATTR_MAXREG_COUNT
	.align		4
        /*004c*/ 	.byte	0x03, 0x1b
        /*004e*/ 	.short	0x00ff


	//----- nvinfo : EIATTR_EXIT_INSTR_OFFSETS
	.align		4
        /*0050*/ 	.byte	0x04, 0x1c
        /*0052*/ 	.short	(.L_19 - .L_18)


	//   ....[0]....
.L_18:
        /*0054*/ 	.word	0x00000330


	//   ....[1]....
        /*0058*/ 	.word	0x000003a0


	//----- nvinfo : EIATTR_REQNTID
	.align		4
.L_19:
        /*005c*/ 	.byte	0x04, 0x10
        /*005e*/ 	.short	(.L_21 - .L_20)
.L_20:
        /*0060*/ 	.word	0x00000020
        /*0064*/ 	.word	0x00000001
        /*0068*/ 	.word	0x00000001


	//----- nvinfo : EIATTR_CBANK_PARAM_SIZE
	.align		4
.L_21:
        /*006c*/ 	.byte	0x03, 0x19
        /*006e*/ 	.short	0x0018


	//----- nvinfo : EIATTR_PARAM_CBANK
	.align		4
        /*0070*/ 	.byte	0x04, 0x0a
        /*0072*/ 	.short	(.L_23 - .L_22)
	.align		4
.L_22:
        /*0074*/ 	.word	index@(.nv.constant0.triton_poi_fused_clone_7)
        /*0078*/ 	.short	0x0210
        /*007a*/ 	.short	0x0018


	//----- nvinfo : EIATTR_SW_WAR
	.align		4
.L_23:
        /*007c*/ 	.byte	0x04, 0x36
        /*007e*/ 	.short	(.L_25 - .L_24)
.L_24:
        /*0080*/ 	.word	0x00000008
.L_25:


//--------------------- .nv.callgraph             --------------------------
	.section	.nv.callgraph,"",@"SHT_CUDA_CALLGRAPH"
	.align	4
	.sectionentsize	8
	.align		4
        /*0000*/ 	.word	0x00000000
	.align		4
        /*0004*/ 	.word	0xffffffff
	.align		4
        /*0008*/ 	.word	0x00000000
	.align		4
        /*000c*/ 	.word	0xfffffffe
	.align		4
        /*0010*/ 	.word	0x00000000
	.align		4
        /*0014*/ 	.word	0xfffffffd
	.align		4
        /*0018*/ 	.word	0x00000000
	.align		4
        /*001c*/ 	.word	0xfffffffc


//--------------------- .text.triton_poi_fused_clone_7 --------------------------
	.section	.text.triton_poi_fused_clone_7,"ax",@progbits
	.sectionflags	@"SHF_BARRIERS=1"
	.align	128
        .global         triton_poi_fused_clone_7
        .type           triton_poi_fused_clone_7,@function
        .size           triton_poi_fused_clone_7,(.L_x_1 - triton_poi_fused_clone_7)
        .other          triton_poi_fused_clone_7,@"STO_CUDA_ENTRY STV_DEFAULT"
triton_poi_fused_clone_7:
.text.triton_poi_fused_clone_7:
[----:B------:R-:W0:Y:S02]  /*0000*/  LDC R1, c[0x0][0x28] ;  /* 0x00000a00ff017b82 */ /* 0x000e240000000800 */
[----:B------:R-:W1:Y:S01]  /*0010*/  S2R R0, SR_CTAID.Y ;  /* 0x0000000000007919 */ /* 0x000e620000002600 */
[----:B------:R-:W-:Y:S01]  /*0020*/  ULDC.64 UR6, c[0x0][0x208] ;  /* 0x0000820000067ab9 */ /* 0x000fe20000000a00 */
[----:B------:R-:W2:Y:S01]  /*0030*/  S2R R12, SR_TID.X ;  /* 0x00000000000c7919 */ /* 0x000ea20000002100 */
[----:B------:R-:W3:Y:S01]  /*0040*/  S2R R6, SR_CTAID.X ;  /* 0x0000000000067919 */ /* 0x000ee20000002500 */
[----:B-1----:R-:W-:Y:S02]  /*0050*/  IMAD.SHL.U32 R0, R0, 0x10, RZ ;  /* 0x0000001000007824 */ /* 0x002fe400078e00ff */
[----:B--2---:R-:W-:Y:S01]  /*0060*/  IMAD.SHL.U32 R5, R12, 0x2, RZ ;  /* 0x000000020c057824 */ /* 0x004fe200078e00ff */
[----:B------:R-:W-:Y:S01]  /*0070*/  SHF.R.U32.HI R9, RZ, 0x3, R12 ;  /* 0x00000003ff097819 */ /* 0x000fe2000001160c */
[----:B---3--:R-:W-:-:S03]  /*0080*/  IMAD.SHL.U32 R6, R6, 0x4, RZ ;  /* 0x0000000406067824 */ /* 0x008fc600078e00ff */
[----:B------:R-:W-:Y:S02]  /*0090*/  LOP3.LUT R4, R0, 0xe, R5, 0xf8, !PT ;  /* 0x0000000e00047812 */ /* 0x000fe400078ef805 */
[----:B------:R-:W-:Y:S02]  /*00a0*/  SGXT.U32 R9, R9, 0x2 ;  /* 0x000000020909781a */ /* 0x000fe40000000000 */
[----:B------:R-:W-:Y:S02]  /*00b0*/  SHF.R.S32.HI R3, RZ, 0x1f, R4 ;  /* 0x0000001fff037819 */ /* 0x000fe40000011404 */
[----:B------:R-:W-:Y:S02]  /*00c0*/  LOP3.LUT R7, R6, R9, RZ, 0xfc, !PT ;  /* 0x0000000906077212 */ /* 0x000fe400078efcff */
[----:B------:R-:W-:Y:S02]  /*00d0*/  LEA.HI R8, R3, R4, RZ, 0x2 ;  /* 0x0000000403087211 */ /* 0x000fe400078f10ff */
[----:B------:R-:W1:Y:S01]  /*00e0*/  LDC.64 R2, c[0x0][0x210] ;  /* 0x00008400ff027b82 */ /* 0x000e620000000a00 */
[----:B------:R-:W-:-:S02]  /*00f0*/  ISETP.GE.AND P0, PT, R7, 0x4, PT ;  /* 0x000000040700780c */ /* 0x000fc40003f06270 */
[----:B------:R-:W-:Y:S02]  /*0100*/  LOP3.LUT R11, R8, 0xfffffffc, RZ, 0xc0, !PT ;  /* 0xfffffffc080b7812 */ /* 0x000fe400078ec0ff */
[----:B------:R-:W-:Y:S02]  /*0110*/  SHF.R.S32.HI R8, RZ, 0x2, R8 ;  /* 0x00000002ff087819 */ /* 0x000fe40000011408 */
[C---:B------:R-:W-:Y:S01]  /*0120*/  ISETP.LT.AND P0, PT, R4.reuse, 0x10, !P0 ;  /* 0x000000100400780c */ /* 0x040fe20004701270 */
[----:B------:R-:W-:-:S04]  /*0130*/  IMAD.IADD R10, R4, 0x1, -R11 ;  /* 0x00000001040a7824 */ /* 0x000fc800078e0a0b */
[----:B------:R-:W-:-:S04]  /*0140*/  IMAD R10, R7, 0xc, R10 ;  /* 0x0000000c070a7824 */ /* 0x000fc800078e020a */
[----:B------:R-:W-:Y:S01]  /*0150*/  VIADD R7, R10, 0x8 ;  /* 0x000000080a077836 */ /* 0x000fe20000000000 */
[----:B------:R-:W-:-:S03]  /*0160*/  CS2R R10, SRZ ;  /* 0x00000000000a7805 */ /* 0x000fc6000001ff00 */
[----:B------:R-:W-:-:S04]  /*0170*/  IMAD R7, R8, 0x30, R7 ;  /* 0x0000003008077824 */ /* 0x000fc800078e0207 */
[----:B-1----:R-:W-:-:S05]  /*0180*/  IMAD.WIDE R2, R7, 0x4, R2 ;  /* 0x0000000407027825 */ /* 0x002fca00078e0202 */
[----:B------:R1:W2:Y:S01]  /*0190*/  @P0 LDG.E.EL.64 R10, desc[UR6][R2.64] ;  /* 0x00000006020a0981 */ /* 0x0002a2000c2e1b00 */
[----:B------:R-:W3:Y:S01]  /*01a0*/  S2UR UR5, SR_CgaCtaId ;  /* 0x00000000000579c3 */ /* 0x000ee20000008800 */
[----:B------:R-:W-:Y:S01]  /*01b0*/  IMAD.SHL.U32 R4, R12, 0x8, RZ ;  /* 0x000000080c047824 */ /* 0x000fe200078e00ff */
[----:B------:R-:W-:Y:S01]  /*01c0*/  UMOV UR4, 0x400 ;  /* 0x0000040000047882 */ /* 0x000fe20000000000 */
[----:B------:R-:W-:Y:S02]  /*01d0*/  SHF.R.U32.HI R7, RZ, 0x1, R12 ;  /* 0x00000001ff077819 */ /* 0x000fe4000001160c */
[----:B------:R-:W-:Y:S02]  /*01e0*/  LOP3.LUT R6, R6, 0x2, R5, 0xf8, !PT ;  /* 0x0000000206067812 */ /* 0x000fe400078ef805 */
[----:B------:R-:W-:Y:S02]  /*01f0*/  LOP3.LUT R4, R4, 0x38, RZ, 0xc0, !PT ;  /* 0x0000003804047812 */ /* 0x000fe400078ec0ff */
[----:B------:R-:W-:-:S02]  /*0200*/  SGXT.U32 R7, R7, 0x4 ;  /* 0x000000040707781a */ /* 0x000fc40000000000 */
[C---:B------:R-:W-:Y:S02]  /*0210*/  LOP3.LUT R9, R4.reuse, R9, RZ, 0xfc, !PT ;  /* 0x0000000904097212 */ /* 0x040fe400078efcff */
[C---:B-1----:R-:W-:Y:S02]  /*0220*/  LOP3.LUT R2, R4.reuse, 0x4, RZ, 0xfc, !PT ;  /* 0x0000000404027812 */ /* 0x042fe400078efcff */
[-C--:B------:R-:W-:Y:S02]  /*0230*/  LEA.HI R4, R4, R9.reuse, RZ, 0x1e ;  /* 0x0000000904047211 */ /* 0x080fe400078ff0ff */
[----:B------:R-:W-:Y:S02]  /*0240*/  LEA.HI R2, R2, R9, RZ, 0x1e ;  /* 0x0000000902027211 */ /* 0x000fe400078ff0ff */
[----:B------:R-:W-:Y:S02]  /*0250*/  LOP3.LUT R7, R0, R7, RZ, 0xfc, !PT ;  /* 0x0000000700077212 */ /* 0x000fe400078efcff */
[----:B------:R-:W-:-:S02]  /*0260*/  ISETP.GE.AND P0, PT, R6, 0x4, PT ;  /* 0x000000040600780c */ /* 0x000fc40003f06270 */
[----:B------:R-:W-:Y:S01]  /*0270*/  LOP3.LUT R0, R5, 0x3e, RZ, 0xc0, !PT ;  /* 0x0000003e05007812 */ /* 0x000fe200078ec0ff */
[----:B---3--:R-:W-:Y:S01]  /*0280*/  UPRMT UR4, UR5, 0x654, UR4 ;  /* 0x0000065405047896 */ /* 0x008fe20008000004 */
[----:B------:R-:W-:Y:S02]  /*0290*/  SHF.R.U32.HI R5, RZ, 0x2, R5 ;  /* 0x00000002ff057819 */ /* 0x000fe40000011605 */
[----:B------:R-:W-:Y:S02]  /*02a0*/  ISETP.LT.AND P0, PT, R7, 0x10, !P0 ;  /* 0x000000100700780c */ /* 0x000fe40004701270 */
[----:B------:R-:W-:Y:S02]  /*02b0*/  SGXT.U32 R5, R5, 0x4 ;  /* 0x000000040505781a */ /* 0x000fe40000000000 */
[----:B------:R-:W-:Y:S02]  /*02c0*/  LEA R3, R4, UR4, 0x2 ;  /* 0x0000000404037c11 */ /* 0x000fe4000f8e10ff */
[----:B------:R-:W-:Y:S01]  /*02d0*/  LEA R2, R2, UR4, 0x2 ;  /* 0x0000000402027c11 */ /* 0x000fe2000f8e10ff */
[----:B------:R-:W-:-:S05]  /*02e0*/  IMAD.IADD R0, R0, 0x1, R5 ;  /* 0x0000000100007824 */ /* 0x000fca00078e0205 */
[----:B------:R-:W-:Y:S01]  /*02f0*/  LEA R0, R0, UR4, 0x2 ;  /* 0x0000000400007c11 */ /* 0x000fe2000f8e10ff */
[----:B--2---:R1:W-:Y:S04]  /*0300*/  STS [R3], R10 ;  /* 0x0000000a03007388 */ /* 0x0043e80000000800 */
[----:B------:R1:W-:Y:S01]  /*0310*/  STS [R2+0x10], R11 ;  /* 0x0000100b02007388 */ /* 0x0003e20000000800 */
[----:B------:R-:W-:Y:S06]  /*0320*/  BAR.SYNC.DEFER_BLOCKING 0x0 ;  /* 0x0000000000007b1d */ /* 0x000fec0000010000 */
[----:B-1----:R-:W-:Y:S05]  /*0330*/  @!P0 EXIT ;  /* 0x000000000000894d */ /* 0x002fea0003800000 */
[----:B------:R-:W-:Y:S01]  /*0340*/  LDS R4, [R0] ;  /* 0x0000000000047984 */ /* 0x000fe20000000800 */
[----:B------:R-:W0:Y:S01]  /*0350*/  LDC.64 R2, c[0x0][0x218] ;  /* 0x00008600ff027b82 */ /* 0x000e220000000a00 */
[----:B------:R-:W-:Y:S02]  /*0360*/  IMAD R7, R7, 0x4, R6 ;  /* 0x0000000407077824 */ /* 0x000fe400078e0206 */
[----:B------:R-:W1:Y:S02]  /*0370*/  LDS R5, [R0+0x4] ;  /* 0x0000040000057984 */ /* 0x000e640000000800 */
[----:B0-----:R-:W-:-:S05]  /*0380*/  IMAD.WIDE R2, R7, 0x4, R2 ;  /* 0x0000000407027825 */ /* 0x001fca00078e0202 */
[----:B-1----:R-:W-:Y:S01]  /*0390*/  STG.E.64 desc[UR6][R2.64], R4 ;  /* 0x0000000402007986 */ /* 0x002fe2000c101b06 */
[----:B------:R-:W-:Y:S05]  /*03a0*/  EXIT ;  /* 0x000000000000794d */ /* 0x000fea0003800000 */
.L_x_0:
[----:B------:R-:W-:-:S00]  /*03b0*/  BRA `(.L_x_0) ;  /* 0xfffffffc00fc7947 */ /* 0x000fc0000383ffff */
[----:B------:R-:W-:-:S00]  /*03c0*/  NOP ;  /* 0x0000000000007918 */ /* 0x000fc00000000000 */
        /* <DEDUP_REMOVED lines=11> */
.L_x_1:


//--------------------- .nv.shared.triton_poi_fused_clone_7 --------------------------
	.section	.nv.shared.triton_poi_fused_clone_7,"aw",@nobits
	.sectionflags	@""
	.align	16
	.zero		1024


//--------------------- .nv.constant0.triton_poi_fused_clone_7 --------------------------
	.section	.nv.constant0.triton_poi_fused_clone_7,"a",@progbits
	.sectionflags	@""
	.align	4
.nv.constant0.triton_poi_fused_clone_7:
	.zero		552
